	.headerflags	@"EF_CUDA_TEXMODE_UNIFIED EF_CUDA_64BIT_ADDRESS EF_CUDA_ACCELERATORS EF_CUDA_SM90 EF_CUDA_VIRTUAL_SM(EF_CUDA_SM90)"
	.elftype	@"ET_EXEC"


//--------------------- .nv.info                  --------------------------
	.section	.nv.info,"",@"SHT_CUDA_INFO"
	.align	4


	//----- nvinfo : EIATTR_REGCOUNT
	.align		4
        /*0000*/ 	.byte	0x04, 0x2f
        /*0002*/ 	.short	(.L_1 - .L_0)
	.align		4
.L_0:
        /*0004*/ 	.word	index@(triton_poi_fused_cat_12)
        /*0008*/ 	.word	0x00000013


	//----- nvinfo : EIATTR_MIN_STACK_SIZE
	.align		4
.L_1:
        /*000c*/ 	.byte	0x04, 0x12
        /*000e*/ 	.short	(.L_3 - .L_2)
	.align		4
.L_2:
        /*0010*/ 	.word	index@(triton_poi_fused_cat_12)
        /*0014*/ 	.word	0x00000000


	//----- nvinfo : EIATTR_FRAME_SIZE
	.align		4
.L_3:
        /*0018*/ 	.byte	0x04, 0x11
        /*001a*/ 	.short	(.L_5 - .L_4)
	.align		4
.L_4:
        /*001c*/ 	.word	index@(triton_poi_fused_cat_12)
        /*0020*/ 	.word	0x00000000


	//----- nvinfo : EIATTR_MIN_STACK_SIZE
	.align		4
.L_5:
        /*0024*/ 	.byte	0x04, 0x12
        /*0026*/ 	.short	(.L_7 - .L_6)
	.align		4
.L_6:
        /*0028*/ 	.word	index@(triton_poi_fused_cat_12)
        /*002c*/ 	.word	0x00000000
.L_7:


//--------------------- .nv.info.triton_poi_fused_cat_12 --------------------------
	.section	.nv.info.triton_poi_fused_cat_12,"",@"SHT_CUDA_INFO"
	.sectionflags	@""
	.align	4


	//----- nvinfo : EIATTR_CUDA_API_VERSION
	.align		4
        /*0000*/ 	.byte	0x04, 0x37
        /*0002*/ 	.short	(.L_9 - .L_8)
.L_8:
        /*0004*/ 	.word	0x0000007c


	//----- nvinfo : EIATTR_KPARAM_INFO
	.align		4
.L_9:
        /*0008*/ 	.byte	0x04, 0x17
        /*000a*/ 	.short	(.L_11 - .L_10)
.L_10:
        /*000c*/ 	.word	0x00000000
        /*0010*/ 	.short	0x0004
        /*0012*/ 	.short	0x0020
        /*0014*/ 	.byte	0x00, 0xf0, 0x11, 0x00


	//----- nvinfo : EIATTR_KPARAM_INFO
	.align		4
.L_11:
        /*0018*/ 	.byte	0x04, 0x17
        /*001a*/ 	.short	(.L_13 - .L_12)
.L_12:
        /*001c*/ 	.word	0x00000000
        /*0020*/ 	.short	0x0003
        /*0022*/ 	.short	0x0018
        /*0024*/ 	.byte	0x00, 0xf4, 0x21, 0x00


	//----- nvinfo : EIATTR_KPARAM_INFO
	.align		4
.L_13:
        /*0028*/ 	.byte	0x04, 0x17
        /*002a*/ 	.short	(.L_15 - .L_14)
.L_14:
        /*002c*/ 	.word	0x00000000
        /*0030*/ 	.short	0x0002
        /*0032*/ 	.short	0x0010
        /*0034*/ 	.byte	0x00, 0xf4, 0x21, 0x00


	//----- nvinfo : EIATTR_KPARAM_INFO
	.align		4
.L_15:
        /*0038*/ 	.byte	0x04, 0x17
        /*003a*/ 	.short	(.L_17 - .L_16)
.L_16:
        /*003c*/ 	.word	0x00000000
        /*0040*/ 	.short	0x0001
        /*0042*/ 	.short	0x0008
        /*0044*/ 	.byte	0x00, 0xf4, 0x21, 0x00


	//----- nvinfo : EIATTR_KPARAM_INFO
	.align		4
.L_17:
        /*0048*/ 	.byte	0x04, 0x17
        /*004a*/ 	.short	(.L_19 - .L_18)
.L_18:
        /*004c*/ 	.word	0x00000000
        /*0050*/ 	.short	0x0000
        /*0052*/ 	.short	0x0000
        /*0054*/ 	.byte	0x00, 0xf4, 0x21, 0x00


	//----- nvinfo : EIATTR_SPARSE_MMA_MASK
	.align		4
.L_19:
        /*0058*/ 	.byte	0x03, 0x50
        /*005a*/ 	.short	0x0000


	//----- nvinfo : EIATTR_MAXREG_COUNT
	.align		4
        /*005c*/ 	.byte	0x03, 0x1b
        /*005e*/ 	.short	0x00ff


	//----- nvinfo : EIATTR_EXIT_INSTR_OFFSETS
	.align		4
        /*0060*/ 	.byte	0x04, 0x1c
        /*0062*/ 	.short	(.L_21 - .L_20)


	//   ....[0]....
.L_20:
        /*0064*/ 	.word	0x00000350


	//----- nvinfo : EIATTR_REQNTID
	.align		4
.L_21:
        /*0068*/ 	.byte	0x04, 0x10
        /*006a*/ 	.short	(.L_23 - .L_22)
.L_22:
        /*006c*/ 	.word	0x00000100
        /*0070*/ 	.word	0x00000001
        /*0074*/ 	.word	0x00000001


	//----- nvinfo : EIATTR_CBANK_PARAM_SIZE
	.align		4
.L_23:
        /*0078*/ 	.byte	0x03, 0x19
        /*007a*/ 	.short	0x0024


	//----- nvinfo : EIATTR_PARAM_CBANK
	.align		4
        /*007c*/ 	.byte	0x04, 0x0a
        /*007e*/ 	.short	(.L_25 - .L_24)
	.align		4
.L_24:
        /*0080*/ 	.word	index@(.nv.constant0.triton_poi_fused_cat_12)
        /*0084*/ 	.short	0x0210
        /*0086*/ 	.short	0x0024


	//----- nvinfo : EIATTR_SW_WAR
	.align		4
.L_25:
        /*0088*/ 	.byte	0x04, 0x36
        /*008a*/ 	.short	(.L_27 - .L_26)
.L_26:
        /*008c*/ 	.word	0x00000008
.L_27:


//--------------------- .nv.callgraph             --------------------------
	.section	.nv.callgraph,"",@"SHT_CUDA_CALLGRAPH"
	.align	4
	.sectionentsize	8
	.align		4
        /*0000*/ 	.word	0x00000000
	.align		4
        /*0004*/ 	.word	0xffffffff
	.align		4
        /*0008*/ 	.word	0x00000000
	.align		4
        /*000c*/ 	.word	0xfffffffe
	.align		4
        /*0010*/ 	.word	0x00000000
	.align		4
        /*0014*/ 	.word	0xfffffffd
	.align		4
        /*0018*/ 	.word	0x00000000
	.align		4
        /*001c*/ 	.word	0xfffffffc


//--------------------- .text.triton_poi_fused_cat_12 --------------------------
	.section	.text.triton_poi_fused_cat_12,"ax",@progbits
	.align	128
        .global         triton_poi_fused_cat_12
        .type           triton_poi_fused_cat_12,@function
        .size           triton_poi_fused_cat_12,(.L_x_1 - triton_poi_fused_cat_12)
        .other          triton_poi_fused_cat_12,@"STO_CUDA_ENTRY STV_DEFAULT"
triton_poi_fused_cat_12:
.text.triton_poi_fused_cat_12:
[----:B------:R-:W-:Y:S01]  /*0000*/  LDC R1, c[0x0][0x28] ;  /* 0x00000a00ff017b82 */ /* 0x000fe20000000800 */
[----:B------:R-:W1:Y:S07]  /*0010*/  S2R R0, SR_TID.X ;  /* 0x0000000000007919 */ /* 0x000e6e0000002100 */
[----:B------:R-:W2:Y:S01]  /*0020*/  LDC.64 R4, c[0x0][0x218] ;  /* 0x00008600ff047b82 */ /* 0x000ea20000000a00 */
[----:B------:R-:W-:Y:S01]  /*0030*/  ULDC.64 UR6, c[0x0][0x220] ;  /* 0x0000880000067ab9 */ /* 0x000fe20000000a00 */
[----:B------:R-:W-:Y:S01]  /*0040*/  ULDC.64 UR4, c[0x0][0x208] ;  /* 0x0000820000047ab9 */ /* 0x000fe20000000a00 */
[----:B------:R-:W3:Y:S01]  /*0050*/  S2R R3, SR_CTAID.X ;  /* 0x0000000000037919 */ /* 0x000ee20000002500 */
[----:B-1----:R-:W-:-:S05]  /*0060*/  IMAD.SHL.U32 R0, R0, 0x2, RZ ;  /* 0x0000000200007824 */ /* 0x002fca00078e00ff */
[----:B------:R-:W-:-:S05]  /*0070*/  LOP3.LUT R0, R0, 0x1fe, RZ, 0xc0, !PT ;  /* 0x000001fe00007812 */ /* 0x000fca00078ec0ff */
[----:B---3--:R-:W-:Y:S02]  /*0080*/  IMAD R0, R3, 0x200, R0 ;  /* 0x0000020003007824 */ /* 0x008fe400078e0200 */
[----:B------:R-:W1:Y:S03]  /*0090*/  LDC.64 R2, c[0x0][0x210] ;  /* 0x00008400ff027b82 */ /* 0x000e660000000a00 */
[----:B------:R-:W-:-:S04]  /*00a0*/  SHF.R.S32.HI R7, RZ, 0x1f, R0 ;  /* 0x0000001fff077819 */ /* 0x000fc80000011400 */
[CC--:B------:R-:W-:Y:S02]  /*00b0*/  LEA.HI R6, R7.reuse, R0.reuse, RZ, 0xc ;  /* 0x0000000007067211 */ /* 0x0c0fe400078f60ff */
[----:B------:R-:W-:Y:S02]  /*00c0*/  LEA.HI R10, R7, R0, RZ, 0x11 ;  /* 0x00000000070a7211 */ /* 0x000fe400078f88ff */
[----:B------:R-:W-:Y:S02]  /*00d0*/  SHF.R.S32.HI R8, RZ, 0xc, R6 ;  /* 0x0000000cff087819 */ /* 0x000fe40000011406 */
[----:B------:R-:W-:Y:S02]  /*00e0*/  LOP3.LUT R7, R6, 0xfffff000, RZ, 0xc0, !PT ;  /* 0xfffff00006077812 */ /* 0x000fe400078ec0ff */
[----:B------:R-:W-:Y:S02]  /*00f0*/  LEA.HI R9, R8, R8, RZ, 0x5 ;  /* 0x0000000808097211 */ /* 0x000fe400078f28ff */
[----:B------:R-:W-:Y:S01]  /*0100*/  SHF.R.S32.HI R11, RZ, 0x11, R10 ;  /* 0x00000011ff0b7819 */ /* 0x000fe2000001140a */
[----:B------:R-:W-:Y:S01]  /*0110*/  IMAD.IADD R7, R0, 0x1, -R7 ;  /* 0x0000000100077824 */ /* 0x000fe200078e0a07 */
[----:B------:R-:W-:-:S03]  /*0120*/  LOP3.LUT R9, R9, 0xffffffe0, RZ, 0xc0, !PT ;  /* 0xffffffe009097812 */ /* 0x000fc600078ec0ff */
[----:B------:R-:W-:Y:S01]  /*0130*/  IMAD.U32 R6, R11, 0x10000, RZ ;  /* 0x000100000b067824 */ /* 0x000fe200078e00ff */
[----:B------:R-:W-:Y:S01]  /*0140*/  LOP3.LUT R11, R10, 0xfffe0000, RZ, 0xc0, !PT ;  /* 0xfffe00000a0b7812 */ /* 0x000fe200078ec0ff */
[----:B------:R-:W-:Y:S01]  /*0150*/  IMAD.IADD R9, R8, 0x1, -R9 ;  /* 0x0000000108097824 */ /* 0x000fe200078e0a09 */
[----:B------:R-:W-:Y:S02]  /*0160*/  SHF.R.S32.HI R10, RZ, 0x1f, R7 ;  /* 0x0000001fff0a7819 */ /* 0x000fe40000011407 */
[----:B------:R-:W-:Y:S01]  /*0170*/  SHF.R.S32.HI R13, RZ, 0x1f, R6 ;  /* 0x0000001fff0d7819 */ /* 0x000fe20000011406 */
[C---:B------:R-:W-:Y:S01]  /*0180*/  IMAD.SHL.U32 R8, R9.reuse, 0x1000, RZ ;  /* 0x0000100009087824 */ /* 0x040fe200078e00ff */
[C---:B------:R-:W-:Y:S01]  /*0190*/  ISETP.GE.AND P0, PT, R9.reuse, 0x10, PT ;  /* 0x000000100900780c */ /* 0x040fe20003f06270 */
[----:B--2---:R-:W-:Y:S01]  /*01a0*/  IMAD.WIDE R4, R9, 0x4, R4 ;  /* 0x0000000409047825 */ /* 0x004fe200078e0204 */
[----:B------:R-:W-:Y:S02]  /*01b0*/  IADD3 R11, R6, R0, -R11 ;  /* 0x00000000060b7210 */ /* 0x000fe40007ffe80b */
[----:B------:R-:W-:-:S02]  /*01c0*/  IADD3 R7, P1, P2, R8, R7, R6 ;  /* 0x0000000708077210 */ /* 0x000fc40007a3e006 */
[----:B------:R-:W-:Y:S01]  /*01d0*/  SHF.R.S32.HI R8, RZ, 0x1f, R8 ;  /* 0x0000001fff087819 */ /* 0x000fe20000011408 */
[----:B-1----:R-:W-:-:S03]  /*01e0*/  IMAD.WIDE R2, R11, 0x4, R2 ;  /* 0x000000040b027825 */ /* 0x002fc600078e0202 */
[----:B------:R-:W-:Y:S02]  /*01f0*/  IADD3.X R8, R8, R10, R13, P1, P2 ;  /* 0x0000000a08087210 */ /* 0x000fe40000fe440d */
[----:B------:R-:W-:Y:S02]  /*0200*/  CS2R R10, SRZ ;  /* 0x00000000000a7805 */ /* 0x000fe4000001ff00 */
[----:B------:R-:W-:Y:S02]  /*0210*/  ISETP.GT.AND P1, PT, R9, 0xf, PT ;  /* 0x0000000f0900780c */ /* 0x000fe40003f24270 */
[----:B------:R-:W-:Y:S02]  /*0220*/  CS2R R12, SRZ ;  /* 0x00000000000c7805 */ /* 0x000fe4000001ff00 */
[C---:B------:R-:W-:Y:S02]  /*0230*/  LEA R6, P2, R7.reuse, UR6, 0x2 ;  /* 0x0000000607067c11 */ /* 0x040fe4000f8410ff */
[----:B------:R-:W-:Y:S01]  /*0240*/  CS2R R14, SRZ ;  /* 0x00000000000e7805 */ /* 0x000fe2000001ff00 */
[----:B------:R-:W2:Y:S01]  /*0250*/  @!P0 LDG.E.64 R10, desc[UR4][R2.64] ;  /* 0x00000004020a8981 */ /* 0x000ea2000c1e1b00 */
[----:B------:R-:W-:-:S02]  /*0260*/  LEA.HI.X R7, R7, UR7, R8, 0x2, P2 ;  /* 0x0000000707077c11 */ /* 0x000fc400090f1408 */
[----:B------:R-:W1:Y:S01]  /*0270*/  LDC.64 R8, c[0x0][0x228] ;  /* 0x00008a00ff087b82 */ /* 0x000e620000000a00 */
[----:B------:R-:W3:Y:S04]  /*0280*/  @!P0 LDG.E.EL R12, desc[UR4][R4.64] ;  /* 0x00000004040c8981 */ /* 0x000ee8000c2e1900 */
[----:B------:R-:W4:Y:S04]  /*0290*/  @!P0 LDG.E.EL R13, desc[UR4][R4.64] ;  /* 0x00000004040d8981 */ /* 0x000f28000c2e1900 */
[----:B------:R-:W5:Y:S01]  /*02a0*/  @P1 LDG.E.64 R14, desc[UR4][R6.64+-0x40000] ;  /* 0xfc000004060e1981 */ /* 0x000f62000c1e1b00 */
[----:B--2---:R-:W-:-:S02]  /*02b0*/  SEL R10, R10, RZ, !P0 ;  /* 0x000000ff0a0a7207 */ /* 0x004fc40004000000 */
[----:B------:R-:W-:Y:S02]  /*02c0*/  SEL R16, R11, RZ, !P0 ;  /* 0x000000ff0b107207 */ /* 0x000fe40004000000 */
[----:B---3--:R-:W-:Y:S02]  /*02d0*/  SEL R3, R12, RZ, !P0 ;  /* 0x000000ff0c037207 */ /* 0x008fe40004000000 */
[----:B----4-:R-:W-:-:S03]  /*02e0*/  SEL R13, R13, RZ, !P0 ;  /* 0x000000ff0d0d7207 */ /* 0x010fc60004000000 */
[----:B------:R-:W-:Y:S01]  /*02f0*/  FADD R12, R10, R3 ;  /* 0x000000030a0c7221 */ /* 0x000fe20000000000 */
[----:B-1----:R-:W-:Y:S01]  /*0300*/  IMAD.WIDE R2, R0, 0x4, R8 ;  /* 0x0000000400027825 */ /* 0x002fe200078e0208 */
[----:B-----5:R-:W-:-:S03]  /*0310*/  @P0 SEL R12, R14, RZ, P1 ;  /* 0x000000ff0e0c0207 */ /* 0x020fc60000800000 */
[----:B------:R-:W-:Y:S01]  /*0320*/  FADD R13, R16, R13 ;  /* 0x0000000d100d7221 */ /* 0x000fe20000000000 */
[----:B------:R-:W-:-:S05]  /*0330*/  @P0 SEL R13, R15, RZ, P1 ;  /* 0x000000ff0f0d0207 */ /* 0x000fca0000800000 */
[----:B------:R-:W-:Y:S01]  /*0340*/  STG.E.64 desc[UR4][R2.64], R12 ;  /* 0x0000000c02007986 */ /* 0x000fe2000c101b04 */
[----:B------:R-:W-:Y:S05]  /*0350*/  EXIT ;  /* 0x000000000000794d */ /* 0x000fea0003800000 */
.L_x_0:
[----:B------:R-:W-:-:S00]  /*0360*/  BRA `(.L_x_0) ;  /* 0xfffffffc00fc7947 */ /* 0x000fc0000383ffff */
[----:B------:R-:W-:-:S00]  /*0370*/  NOP ;  /* 0x0000000000007918 */ /* 0x000fc00000000000 */
        /* <DEDUP_REMOVED lines=8> */
.L_x_1:


//--------------------- .nv.constant0.triton_poi_fused_cat_12 --------------------------
	.section	.nv.constant0.triton_poi_fused_cat_12,"a",@progbits
	.sectionflags	@""
	.align	4
.nv.constant0.triton_poi_fused_cat_12:
	.zero		564
